//
// Generated by NVIDIA NVVM Compiler
//
// Compiler Build ID: CL-36424714
// Cuda compilation tools, release 13.0, V13.0.88
// Based on NVVM 20.0.0
//

.version 9.0
.target sm_100
.address_size 64

	// .globl	_Z10add_arraysPiS_S_i
.extern .func  (.param .b32 func_retval0) vprintf
(
	.param .b64 vprintf_param_0,
	.param .b64 vprintf_param_1
)
;
.global .align 1 .b8 $str[20] = {71, 80, 85, 58, 32, 97, 100, 100, 105, 110, 103, 32, 105, 32, 61, 32, 37, 100, 10};

.visible .entry _Z10add_arraysPiS_S_i(
	.param .u64 .ptr .align 1 _Z10add_arraysPiS_S_i_param_0,
	.param .u64 .ptr .align 1 _Z10add_arraysPiS_S_i_param_1,
	.param .u64 .ptr .align 1 _Z10add_arraysPiS_S_i_param_2,
	.param .u32 _Z10add_arraysPiS_S_i_param_3
)
{
	.local .align 8 .b8 	__local_depot0[8];
	.reg .b64 	%SP;
	.reg .b64 	%SPL;
	.reg .pred 	%p<2>;
	.reg .b32 	%r<11>;
	.reg .b64 	%rd<15>;

	mov.u64 	%SPL, __local_depot0;
	cvta.local.u64 	%SP, %SPL;
	ld.param.u64 	%rd1, [_Z10add_arraysPiS_S_i_param_0];
	ld.param.u64 	%rd2, [_Z10add_arraysPiS_S_i_param_1];
	ld.param.u64 	%rd3, [_Z10add_arraysPiS_S_i_param_2];
	ld.param.u32 	%r2, [_Z10add_arraysPiS_S_i_param_3];
	add.u64 	%rd4, %SP, 0;
	add.u64 	%rd5, %SPL, 0;
	mov.u32 	%r3, %ctaid.x;
	mov.u32 	%r4, %ntid.x;
	mov.u32 	%r5, %tid.x;
	mad.lo.s32 	%r1, %r3, %r4, %r5;
	st.local.u32 	[%rd5], %r1;
	mov.u64 	%rd6, $str;
	cvta.global.u64 	%rd7, %rd6;
	{ // callseq 0, 0
	.param .b64 param0;
	st.param.b64 	[param0], %rd7;
	.param .b64 param1;
	st.param.b64 	[param1], %rd4;
	.param .b32 retval0;
	call.uni (retval0), 
	vprintf, 
	(
	param0, 
	param1
	);
	ld.param.b32 	%r6, [retval0];
	} // callseq 0
	setp.ge.s32 	%p1, %r1, %r2;
	@%p1 bra 	$L__BB0_2;
	cvta.to.global.u64 	%rd8, %rd1;
	cvta.to.global.u64 	%rd9, %rd2;
	cvta.to.global.u64 	%rd10, %rd3;
	mul.wide.s32 	%rd11, %r1, 4;
	add.s64 	%rd12, %rd8, %rd11;
	ld.global.u32 	%r8, [%rd12];
	add.s64 	%rd13, %rd9, %rd11;
	ld.global.u32 	%r9, [%rd13];
	add.s32 	%r10, %r9, %r8;
	add.s64 	%rd14, %rd10, %rd11;
	st.global.u32 	[%rd14], %r10;
$L__BB0_2:
	ret;

}


// ===== COMPILED SASS (sm_100) =====

	.target	sm_100

	.elftype	@"ET_EXEC"


//--------------------- .note.nv.tkinfo           --------------------------
	.section	.note.nv.tkinfo,"",@"SHT_NOTE"
	.sectionflags	@"SHF_NOTE_NV_TKINFO"
	.tkinfo
        /*0018*/ 	.word	0x00000002
        /*0030*/ 	.string	""
        /*0030*/ 	.string	"ptxas"
        /*0030*/ 	.string	"Cuda compilation tools, release 13.0, V13.0.88"
        /*0030*/ 	.string	"Build cuda_13.0.r13.0/compiler.36424714_0"
        /*0030*/ 	.string	"-arch sm_100 -m 64 "



//--------------------- .note.nv.cuinfo           --------------------------
	.section	.note.nv.cuinfo,"",@"SHT_NOTE"
	.sectionflags	@"SHF_NOTE_NV_CUINFO"
        /*0018*/ 	.short	0x0002
        /*001a*/ 	.short	0x0064
        /*001c*/ 	.short	0x0082
	.zero		2


//--------------------- .nv.info                  --------------------------
	.section	.nv.info,"",@"SHT_CUDA_INFO"
	.align	4


	//----- nvinfo : EIATTR_REGCOUNT
	.align		4
        /*0000*/ 	.byte	0x04, 0x2f
        /*0002*/ 	.short	(.L_2 - .L_1)
	.align		4
.L_1:
        /*0004*/ 	.word	index@(_Z10add_arraysPiS_S_i)
        /*0008*/ 	.word	0x00000018


	//----- nvinfo : EIATTR_FRAME_SIZE
	.align		4
.L_2:
        /*000c*/ 	.byte	0x04, 0x11
        /*000e*/ 	.short	(.L_4 - .L_3)
	.align		4
.L_3:
        /*0010*/ 	.word	index@(_Z10add_arraysPiS_S_i)
        /*0014*/ 	.word	0x00000008


	//----- nvinfo : EIATTR_MIN_STACK_SIZE
	.align		4
.L_4:
        /*0018*/ 	.byte	0x04, 0x12
        /*001a*/ 	.short	(.L_6 - .L_5)
	.align		4
.L_5:
        /*001c*/ 	.word	index@(_Z10add_arraysPiS_S_i)
        /*0020*/ 	.word	0x00000008
.L_6:


//--------------------- .nv.compat                --------------------------
	.section	.nv.compat,"",@"SHT_CUDA_COMPAT_INFO"
	.align	4
        /*0000*/ 	.byte	0x02, 0x09, 0x00, 0x00, 0x02, 0x02, 0x01, 0x00, 0x02, 0x05, 0x05, 0x00, 0x03, 0x07, 0x01, 0x01
        /*0010*/ 	.byte	0x02, 0x03, 0x00, 0x00, 0x02, 0x06, 0x01, 0x00, 0x04, 0x0b, 0x08, 0x00, 0x09, 0x00, 0x00, 0x00
        /*0020*/ 	.byte	0x00, 0x00, 0x00, 0x00


//--------------------- .nv.info._Z10add_arraysPiS_S_i --------------------------
	.section	.nv.info._Z10add_arraysPiS_S_i,"",@"SHT_CUDA_INFO"
	.sectionflags	@""
	.align	4


	//----- nvinfo : EIATTR_CUDA_API_VERSION
	.align		4
        /*0000*/ 	.byte	0x04, 0x37
        /*0002*/ 	.short	(.L_8 - .L_7)
.L_7:
        /*0004*/ 	.word	0x00000082


	//----- nvinfo : EIATTR_KPARAM_INFO
	.align		4
.L_8:
        /*0008*/ 	.byte	0x04, 0x17
        /*000a*/ 	.short	(.L_10 - .L_9)
.L_9:
        /*000c*/ 	.word	0x00000000
        /*0010*/ 	.short	0x0003
        /*0012*/ 	.short	0x0018
        /*0014*/ 	.byte	0x00, 0xf0, 0x11, 0x00


	//----- nvinfo : EIATTR_KPARAM_INFO
	.align		4
.L_10:
        /*0018*/ 	.byte	0x04, 0x17
        /*001a*/ 	.short	(.L_12 - .L_11)
.L_11:
        /*001c*/ 	.word	0x00000000
        /*0020*/ 	.short	0x0002
        /*0022*/ 	.short	0x0010
        /*0024*/ 	.byte	0x00, 0xf5, 0x21, 0x00


	//----- nvinfo : EIATTR_KPARAM_INFO
	.align		4
.L_12:
        /*0028*/ 	.byte	0x04, 0x17
        /*002a*/ 	.short	(.L_14 - .L_13)
.L_13:
        /*002c*/ 	.word	0x00000000
        /*0030*/ 	.short	0x0001
        /*0032*/ 	.short	0x0008
        /*0034*/ 	.byte	0x00, 0xf5, 0x21, 0x00


	//----- nvinfo : EIATTR_KPARAM_INFO
	.align		4
.L_14:
        /*0038*/ 	.byte	0x04, 0x17
        /*003a*/ 	.short	(.L_16 - .L_15)
.L_15:
        /*003c*/ 	.word	0x00000000
        /*0040*/ 	.short	0x0000
        /*0042*/ 	.short	0x0000
        /*0044*/ 	.byte	0x00, 0xf5, 0x21, 0x00


	//----- nvinfo : EIATTR_SPARSE_MMA_MASK
	.align		4
.L_16:
        /*0048*/ 	.byte	0x03, 0x50
        /*004a*/ 	.short	0x0000


	//----- nvinfo : EIATTR_MAXREG_COUNT
	.align		4
        /*004c*/ 	.byte	0x03, 0x1b
        /*004e*/ 	.short	0x00ff


	//----- nvinfo : EIATTR_EXTERNS
	.align		4
        /*0050*/ 	.byte	0x04, 0x0f
        /*0052*/ 	.short	(.L_18 - .L_17)


	//   ....[0]....
	.align		4
.L_17:
        /*0054*/ 	.word	index@(vprintf)


	//----- nvinfo : EIATTR_MERCURY_ISA_VERSION
	.align		4
.L_18:
        /*0058*/ 	.byte	0x03, 0x5f
        /*005a*/ 	.short	0x0101


	//----- nvinfo : EIATTR_VRC_CTA_INIT_COUNT
	.align		4
        /*005c*/ 	.byte	0x02, 0x4a
	.zero		1
	.zero		1


	//----- nvinfo : EIATTR_SYSCALL_OFFSETS
	.align		4
        /*0060*/ 	.byte	0x04, 0x46
        /*0062*/ 	.short	(.L_20 - .L_19)


	//   ....[0]....
.L_19:
        /*0064*/ 	.word	0x00000110


	//----- nvinfo : EIATTR_EXIT_INSTR_OFFSETS
	.align		4
.L_20:
        /*0068*/ 	.byte	0x04, 0x1c
        /*006a*/ 	.short	(.L_22 - .L_21)


	//   ....[0]....
.L_21:
        /*006c*/ 	.word	0x00000140


	//   ....[1]....
        /*0070*/ 	.word	0x00000200


	//----- nvinfo : EIATTR_CRS_STACK_SIZE
	.align		4
.L_22:
        /*0074*/ 	.byte	0x04, 0x1e
        /*0076*/ 	.short	(.L_24 - .L_23)
.L_23:
        /*0078*/ 	.word	0x00000000


	//----- nvinfo : EIATTR_CBANK_PARAM_SIZE
	.align		4
.L_24:
        /*007c*/ 	.byte	0x03, 0x19
        /*007e*/ 	.short	0x001c


	//----- nvinfo : EIATTR_PARAM_CBANK
	.align		4
        /*0080*/ 	.byte	0x04, 0x0a
        /*0082*/ 	.short	(.L_26 - .L_25)
	.align		4
.L_25:
        /*0084*/ 	.word	index@(.nv.constant0._Z10add_arraysPiS_S_i)
        /*0088*/ 	.short	0x0380
        /*008a*/ 	.short	0x001c


	//----- nvinfo : EIATTR_SW_WAR
	.align		4
.L_26:
        /*008c*/ 	.byte	0x04, 0x36
        /*008e*/ 	.short	(.L_28 - .L_27)
.L_27:
        /*0090*/ 	.word	0x00000008
.L_28:


//--------------------- .nv.callgraph             --------------------------
	.section	.nv.callgraph,"",@"SHT_CUDA_CALLGRAPH"
	.align	4
	.sectionentsize	8
	.align		4
        /*0000*/ 	.word	0x00000000
	.align		4
        /*0004*/ 	.word	0xffffffff
	.align		4
        /*0008*/ 	.word	index@(_Z10add_arraysPiS_S_i)
	.align		4
        /*000c*/ 	.word	index@(vprintf)
	.align		4
        /*0010*/ 	.word	0x00000000
	.align		4
        /*0014*/ 	.word	0xfffffffe
	.align		4
        /*0018*/ 	.word	0x00000000
	.align		4
        /*001c*/ 	.word	0xfffffffd
	.align		4
        /*0020*/ 	.word	0x00000000
	.align		4
        /*0024*/ 	.word	0xfffffffc


//--------------------- .nv.constant4             --------------------------
	.section	.nv.constant4,"a",@progbits
	.align	8
	.align		8
.nv.constant4:
        /*0000*/ 	.dword	vprintf
	.align		8
        /*0008*/ 	.dword	$str


//--------------------- .text._Z10add_arraysPiS_S_i --------------------------
	.section	.text._Z10add_arraysPiS_S_i,"ax",@progbits
	.align	128
        .global         _Z10add_arraysPiS_S_i
        .type           _Z10add_arraysPiS_S_i,@function
        .size           _Z10add_arraysPiS_S_i,(.L_x_2 - _Z10add_arraysPiS_S_i)
        .other          _Z10add_arraysPiS_S_i,@"STO_CUDA_ENTRY STV_DEFAULT"
_Z10add_arraysPiS_S_i:
.text._Z10add_arraysPiS_S_i:
[----:B------:R-:W0:Y:S01]  /*0000*/  LDC R1, c[0x0][0x37c] ;  /* 0x0000df00ff017b82 */ /* 0x000e220000000800 */
[----:B------:R-:W1:Y:S01]  /*0010*/  S2R R3, SR_TID.X ;  /* 0x0000000000037919 */ /* 0x000e620000002100 */
[----:B------:R-:W2:Y:S06]  /*0020*/  LDCU UR5, c[0x0][0x2fc] ;  /* 0x00005f80ff0577ac */ /* 0x000eac0008000800 */
[----:B------:R-:W1:Y:S01]  /*0030*/  S2UR UR6, SR_CTAID.X ;  /* 0x00000000000679c3 */ /* 0x000e620000002500 */
[----:B0-----:R-:W-:Y:S02]  /*0040*/  IADD3 R1, PT, PT, R1, -0x8, RZ ;  /* 0xfffffff801017810 */ /* 0x001fe40007ffe0ff */
[----:B------:R-:W-:Y:S01]  /*0050*/  MOV R0, 0x0 ;  /* 0x0000000000007802 */ /* 0x000fe20000000f00 */
[----:B------:R-:W0:Y:S04]  /*0060*/  LDCU UR4, c[0x0][0x2f8] ;  /* 0x00005f00ff0477ac */ /* 0x000e280008000800 */
[----:B------:R-:W1:Y:S08]  /*0070*/  LDC R2, c[0x0][0x360] ;  /* 0x0000d800ff027b82 */ /* 0x000e700000000800 */
[----:B------:R3:W4:Y:S01]  /*0080*/  LDC.64 R8, c[0x4][R0] ;  /* 0x0100000000087b82 */ /* 0x0007220000000a00 */
[----:B0-----:R-:W-:-:S04]  /*0090*/  IADD3 R6, P0, PT, R1, UR4, RZ ;  /* 0x0000000401067c10 */ /* 0x001fc8000ff1e0ff */
[----:B--2---:R-:W-:Y:S01]  /*00a0*/  IADD3.X R7, PT, PT, RZ, UR5, RZ, P0, !PT ;  /* 0x00000005ff077c10 */ /* 0x004fe200087fe4ff */
[----:B-1----:R-:W-:Y:S01]  /*00b0*/  IMAD R2, R2, UR6, R3 ;  /* 0x0000000602027c24 */ /* 0x002fe2000f8e0203 */
[----:B------:R-:W0:Y:S04]  /*00c0*/  LDCU.64 UR6, c[0x4][0x8] ;  /* 0x01000100ff0677ac */ /* 0x000e280008000a00 */
[----:B------:R3:W-:Y:S01]  /*00d0*/  STL [R1], R2 ;  /* 0x0000000201007387 */ /* 0x0007e20000100800 */
[----:B0-----:R-:W-:Y:S01]  /*00e0*/  MOV R4, UR6 ;  /* 0x0000000600047c02 */ /* 0x001fe20008000f00 */
[----:B---34-:R-:W-:-:S07]  /*00f0*/  IMAD.U32 R5, RZ, RZ, UR7 ;  /* 0x00000007ff057e24 */ /* 0x018fce000f8e00ff */
[----:B------:R-:W-:-:S07]  /*0100*/  LEPC R20, `(.L_x_0) ;  /* 0x000000001014794e */ /* 0x000fce0000000000 */
[----:B------:R-:W-:Y:S05]  /*0110*/  CALL.ABS.NOINC R8 ;  /* 0x0000000008007343 */ /* 0x000fea0003c00000 */
.L_x_0:
[----:B------:R-:W0:Y:S02]  /*0120*/  LDCU UR4, c[0x0][0x398] ;  /* 0x00007300ff0477ac */ /* 0x000e240008000800 */
[----:B0-----:R-:W-:-:S13]  /*0130*/  ISETP.GE.AND P0, PT, R2, UR4, PT ;  /* 0x0000000402007c0c */ /* 0x001fda000bf06270 */
[----:B------:R-:W-:Y:S05]  /*0140*/  @P0 EXIT ;  /* 0x000000000000094d */ /* 0x000fea0003800000 */
[----:B------:R-:W0:Y:S01]  /*0150*/  LDC.64 R4, c[0x0][0x380] ;  /* 0x0000e000ff047b82 */ /* 0x000e220000000a00 */
[----:B------:R-:W1:Y:S07]  /*0160*/  LDCU.64 UR4, c[0x0][0x358] ;  /* 0x00006b00ff0477ac */ /* 0x000e6e0008000a00 */
[----:B------:R-:W2:Y:S08]  /*0170*/  LDC.64 R6, c[0x0][0x388] ;  /* 0x0000e200ff067b82 */ /* 0x000eb00000000a00 */
[----:B------:R-:W3:Y:S01]  /*0180*/  LDC.64 R8, c[0x0][0x390] ;  /* 0x0000e400ff087b82 */ /* 0x000ee20000000a00 */
[----:B0-----:R-:W-:-:S06]  /*0190*/  IMAD.WIDE R4, R2, 0x4, R4 ;  /* 0x0000000402047825 */ /* 0x001fcc00078e0204 */
[----:B-1----:R-:W4:Y:S01]  /*01a0*/  LDG.E R4, desc[UR4][R4.64] ;  /* 0x0000000404047981 */ /* 0x002f22000c1e1900 */
[----:B--2---:R-:W-:-:S06]  /*01b0*/  IMAD.WIDE R6, R2, 0x4, R6 ;  /* 0x0000000402067825 */ /* 0x004fcc00078e0206 */
[----:B------:R-:W4:Y:S01]  /*01c0*/  LDG.E R7, desc[UR4][R6.64] ;  /* 0x0000000406077981 */ /* 0x000f22000c1e1900 */
[----:B---3--:R-:W-:-:S04]  /*01d0*/  IMAD.WIDE R2, R2, 0x4, R8 ;  /* 0x0000000402027825 */ /* 0x008fc800078e0208 */
[----:B----4-:R-:W-:-:S05]  /*01e0*/  IMAD.IADD R9, R4, 0x1, R7 ;  /* 0x0000000104097824 */ /* 0x010fca00078e0207 */
[----:B------:R-:W-:Y:S01]  /*01f0*/  STG.E desc[UR4][R2.64], R9 ;  /* 0x0000000902007986 */ /* 0x000fe2000c101904 */
[----:B------:R-:W-:Y:S05]  /*0200*/  EXIT ;  /* 0x000000000000794d */ /* 0x000fea0003800000 */
.L_x_1:
[----:B------:R-:W-:-:S00]  /*0210*/  BRA `(.L_x_1) ;  /* 0xfffffffc00fc7947 */ /* 0x000fc0000383ffff */
[----:B------:R-:W-:-:S00]  /*0220*/  NOP ;  /* 0x0000000000007918 */ /* 0x000fc00000000000 */
        /* <DEDUP_REMOVED lines=13> */
.L_x_2:


//--------------------- .nv.global.init           --------------------------
	.section	.nv.global.init,"aw",@progbits
.nv.global.init:
	.type		$str,@object
	.size		$str,(.L_0 - $str)
$str:
        /*0000*/ 	.byte	0x47, 0x50, 0x55, 0x3a, 0x20, 0x61, 0x64, 0x64, 0x69, 0x6e, 0x67, 0x20, 0x69, 0x20, 0x3d, 0x20
        /*0010*/ 	.byte	0x25, 0x64, 0x0a, 0x00
.L_0:


//--------------------- .nv.shared.reserved.0     --------------------------
	.section	.nv.shared.reserved.0,"aw",@nobits
	.weak		__nv_reservedSMEM_offset_0_alias
	.size		__nv_reservedSMEM_offset_0_alias, 0, 64
	.other		__nv_reservedSMEM_offset_0_alias,@"STO_CUDA_RESERVED_SHARED STV_DEFAULT"
__nv_reservedSMEM_offset_0_alias:
	.zero		0
	.zero		64


//--------------------- .nv.constant0._Z10add_arraysPiS_S_i --------------------------
	.section	.nv.constant0._Z10add_arraysPiS_S_i,"a",@progbits
	.sectionflags	@""
	.align	4
.nv.constant0._Z10add_arraysPiS_S_i:
	.zero		924


//--------------------- SYMBOLS --------------------------

	.type		.nv.reservedSmem.offset0,@object
	.size		.nv.reservedSmem.offset0,0x4
	.type		vprintf,@function
